	.headerflags	@"EF_CUDA_TEXMODE_UNIFIED EF_CUDA_64BIT_ADDRESS EF_CUDA_ACCELERATORS EF_CUDA_SM90 EF_CUDA_VIRTUAL_SM(EF_CUDA_SM90)"
	.elftype	@"ET_EXEC"


//--------------------- .nv.info                  --------------------------
	.section	.nv.info,"",@"SHT_CUDA_INFO"
	.align	4


	//----- nvinfo : EIATTR_REGCOUNT
	.align		4
        /*0000*/ 	.byte	0x04, 0x2f
        /*0002*/ 	.short	(.L_3 - .L_2)
	.align		4
.L_2:
        /*0004*/ 	.word	index@(triton_poi_fused__native_batch_norm_legit_no_training_add_relu_17)
        /*0008*/ 	.word	0x00000037


	//----- nvinfo : EIATTR_MIN_STACK_SIZE
	.align		4
.L_3:
        /*000c*/ 	.byte	0x04, 0x12
        /*000e*/ 	.short	(.L_5 - .L_4)
	.align		4
.L_4:
        /*0010*/ 	.word	index@(triton_poi_fused__native_batch_norm_legit_no_training_add_relu_17)
        /*0014*/ 	.word	0x00000000


	//----- nvinfo : EIATTR_FRAME_SIZE
	.align		4
.L_5:
        /*0018*/ 	.byte	0x04, 0x11
        /*001a*/ 	.short	(.L_7 - .L_6)
	.align		4
.L_6:
        /*001c*/ 	.word	index@(triton_poi_fused__native_batch_norm_legit_no_training_add_relu_17)
        /*0020*/ 	.word	0x00000000


	//----- nvinfo : EIATTR_MIN_STACK_SIZE
	.align		4
.L_7:
        /*0024*/ 	.byte	0x04, 0x12
        /*0026*/ 	.short	(.L_9 - .L_8)
	.align		4
.L_8:
        /*0028*/ 	.word	index@(triton_poi_fused__native_batch_norm_legit_no_training_add_relu_17)
        /*002c*/ 	.word	0x00000000
.L_9:


//--------------------- .nv.info.triton_poi_fused__native_batch_norm_legit_no_training_add_relu_17 --------------------------
	.section	.nv.info.triton_poi_fused__native_batch_norm_legit_no_training_add_relu_17,"",@"SHT_CUDA_INFO"
	.sectionflags	@""
	.align	4


	//----- nvinfo : EIATTR_CUDA_API_VERSION
	.align		4
        /*0000*/ 	.byte	0x04, 0x37
        /*0002*/ 	.short	(.L_11 - .L_10)
.L_10:
        /*0004*/ 	.word	0x0000007c


	//----- nvinfo : EIATTR_KPARAM_INFO
	.align		4
.L_11:
        /*0008*/ 	.byte	0x04, 0x17
        /*000a*/ 	.short	(.L_13 - .L_12)
.L_12:
        /*000c*/ 	.word	0x00000000
        /*0010*/ 	.short	0x0009
        /*0012*/ 	.short	0x0044
        /*0014*/ 	.byte	0x00, 0xf0, 0x11, 0x00


	//----- nvinfo : EIATTR_KPARAM_INFO
	.align		4
.L_13:
        /*0018*/ 	.byte	0x04, 0x17
        /*001a*/ 	.short	(.L_15 - .L_14)
.L_14:
        /*001c*/ 	.word	0x00000000
        /*0020*/ 	.short	0x0008
        /*0022*/ 	.short	0x0040
        /*0024*/ 	.byte	0x00, 0xf0, 0x11, 0x00


	//----- nvinfo : EIATTR_KPARAM_INFO
	.align		4
.L_15:
        /*0028*/ 	.byte	0x04, 0x17
        /*002a*/ 	.short	(.L_17 - .L_16)
.L_16:
        /*002c*/ 	.word	0x00000000
        /*0030*/ 	.short	0x0007
        /*0032*/ 	.short	0x0038
        /*0034*/ 	.byte	0x00, 0xf4, 0x21, 0x00


	//----- nvinfo : EIATTR_KPARAM_INFO
	.align		4
.L_17:
        /*0038*/ 	.byte	0x04, 0x17
        /*003a*/ 	.short	(.L_19 - .L_18)
.L_18:
        /*003c*/ 	.word	0x00000000
        /*0040*/ 	.short	0x0006
        /*0042*/ 	.short	0x0030
        /*0044*/ 	.byte	0x00, 0xf4, 0x21, 0x00


	//----- nvinfo : EIATTR_KPARAM_INFO
	.align		4
.L_19:
        /*0048*/ 	.byte	0x04, 0x17
        /*004a*/ 	.short	(.L_21 - .L_20)
.L_20:
        /*004c*/ 	.word	0x00000000
        /*0050*/ 	.short	0x0005
        /*0052*/ 	.short	0x0028
        /*0054*/ 	.byte	0x00, 0xf4, 0x21, 0x00


	//----- nvinfo : EIATTR_KPARAM_INFO
	.align		4
.L_21:
        /*0058*/ 	.byte	0x04, 0x17
        /*005a*/ 	.short	(.L_23 - .L_22)
.L_22:
        /*005c*/ 	.word	0x00000000
        /*0060*/ 	.short	0x0004
        /*0062*/ 	.short	0x0020
        /*0064*/ 	.byte	0x00, 0xf4, 0x21, 0x00


	//----- nvinfo : EIATTR_KPARAM_INFO
	.align		4
.L_23:
        /*0068*/ 	.byte	0x04, 0x17
        /*006a*/ 	.short	(.L_25 - .L_24)
.L_24:
        /*006c*/ 	.word	0x00000000
        /*0070*/ 	.short	0x0003
        /*0072*/ 	.short	0x0018
        /*0074*/ 	.byte	0x00, 0xf4, 0x21, 0x00


	//----- nvinfo : EIATTR_KPARAM_INFO
	.align		4
.L_25:
        /*0078*/ 	.byte	0x04, 0x17
        /*007a*/ 	.short	(.L_27 - .L_26)
.L_26:
        /*007c*/ 	.word	0x00000000
        /*0080*/ 	.short	0x0002
        /*0082*/ 	.short	0x0010
        /*0084*/ 	.byte	0x00, 0xf4, 0x21, 0x00


	//----- nvinfo : EIATTR_KPARAM_INFO
	.align		4
.L_27:
        /*0088*/ 	.byte	0x04, 0x17
        /*008a*/ 	.short	(.L_29 - .L_28)
.L_28:
        /*008c*/ 	.word	0x00000000
        /*0090*/ 	.short	0x0001
        /*0092*/ 	.short	0x0008
        /*0094*/ 	.byte	0x00, 0xf4, 0x21, 0x00


	//----- nvinfo : EIATTR_KPARAM_INFO
	.align		4
.L_29:
        /*0098*/ 	.byte	0x04, 0x17
        /*009a*/ 	.short	(.L_31 - .L_30)
.L_30:
        /*009c*/ 	.word	0x00000000
        /*00a0*/ 	.short	0x0000
        /*00a2*/ 	.short	0x0000
        /*00a4*/ 	.byte	0x00, 0xf4, 0x21, 0x00


	//----- nvinfo : EIATTR_SPARSE_MMA_MASK
	.align		4
.L_31:
        /*00a8*/ 	.byte	0x03, 0x50
        /*00aa*/ 	.short	0x0000


	//----- nvinfo : EIATTR_MAXREG_COUNT
	.align		4
        /*00ac*/ 	.byte	0x03, 0x1b
        /*00ae*/ 	.short	0x00ff


	//----- nvinfo : EIATTR_EXIT_INSTR_OFFSETS
	.align		4
        /*00b0*/ 	.byte	0x04, 0x1c
        /*00b2*/ 	.short	(.L_33 - .L_32)


	//   ....[0]....
.L_32:
        /*00b4*/ 	.word	0x00001c70


	//   ....[1]....
        /*00b8*/ 	.word	0x00001cb0


	//----- nvinfo : EIATTR_REQNTID
	.align		4
.L_33:
        /*00bc*/ 	.byte	0x04, 0x10
        /*00be*/ 	.short	(.L_35 - .L_34)
.L_34:
        /*00c0*/ 	.word	0x00000100
        /*00c4*/ 	.word	0x00000001
        /*00c8*/ 	.word	0x00000001


	//----- nvinfo : EIATTR_CBANK_PARAM_SIZE
	.align		4
.L_35:
        /*00cc*/ 	.byte	0x03, 0x19
        /*00ce*/ 	.short	0x0048


	//----- nvinfo : EIATTR_PARAM_CBANK
	.align		4
        /*00d0*/ 	.byte	0x04, 0x0a
        /*00d2*/ 	.short	(.L_37 - .L_36)
	.align		4
.L_36:
        /*00d4*/ 	.word	index@(.nv.constant0.triton_poi_fused__native_batch_norm_legit_no_training_add_relu_17)
        /*00d8*/ 	.short	0x0210
        /*00da*/ 	.short	0x0048


	//----- nvinfo : EIATTR_SW_WAR
	.align		4
.L_37:
        /*00dc*/ 	.byte	0x04, 0x36
        /*00de*/ 	.short	(.L_39 - .L_38)
.L_38:
        /*00e0*/ 	.word	0x00000008
.L_39:


//--------------------- .nv.callgraph             --------------------------
	.section	.nv.callgraph,"",@"SHT_CUDA_CALLGRAPH"
	.align	4
	.sectionentsize	8
	.align		4
        /*0000*/ 	.word	0x00000000
	.align		4
        /*0004*/ 	.word	0xffffffff
	.align		4
        /*0008*/ 	.word	0x00000000
	.align		4
        /*000c*/ 	.word	0xfffffffe
	.align		4
        /*0010*/ 	.word	0x00000000
	.align		4
        /*0014*/ 	.word	0xfffffffd
	.align		4
        /*0018*/ 	.word	0x00000000
	.align		4
        /*001c*/ 	.word	0xfffffffc


//--------------------- .nv.constant4             --------------------------
	.section	.nv.constant4,"a",@progbits
	.align	8
	.align		8
.nv.constant4:
        /*0000*/ 	.dword	_$_str
	.align		8
        /*0008*/ 	.dword	_$_str_$_2


//--------------------- .text.triton_poi_fused__native_batch_norm_legit_no_training_add_relu_17 --------------------------
	.section	.text.triton_poi_fused__native_batch_norm_legit_no_training_add_relu_17,"ax",@progbits
	.sectionflags	@"SHF_BARRIERS=1"
	.align	128
        .global         triton_poi_fused__native_batch_norm_legit_no_training_add_relu_17
        .type           triton_poi_fused__native_batch_norm_legit_no_training_add_relu_17,@function
        .size           triton_poi_fused__native_batch_norm_legit_no_training_add_relu_17,(.L_x_1 - triton_poi_fused__native_batch_norm_legit_no_training_add_relu_17)
        .other          triton_poi_fused__native_batch_norm_legit_no_training_add_relu_17,@"STO_CUDA_ENTRY STV_DEFAULT"
triton_poi_fused__native_batch_norm_legit_no_training_add_relu_17:
.text.triton_poi_fused__native_batch_norm_legit_no_training_add_relu_17:
[----:B------:R-:W0:Y:S01]  /*0000*/  LDC R1, c[0x0][0x28] ;  /* 0x00000a00ff017b82 */ /* 0x000e220000000800 */
[----:B------:R-:W1:Y:S07]  /*0010*/  S2R R25, SR_CTAID.Y ;  /* 0x0000000000197919 */ /* 0x000e6e0000002600 */
[----:B------:R-:W2:Y:S01]  /*0020*/  LDC.64 R4, c[0x0][0x220] ;  /* 0x00008800ff047b82 */ /* 0x000ea20000000a00 */
[----:B------:R-:W-:Y:S01]  /*0030*/  ULDC.64 UR6, c[0x0][0x208] ;  /* 0x0000820000067ab9 */ /* 0x000fe20000000a00 */
[----:B------:R-:W3:Y:S01]  /*0040*/  S2R R24, SR_TID.X ;  /* 0x0000000000187919 */ /* 0x000ee20000002100 */
[----:B------:R-:W4:Y:S05]  /*0050*/  S2R R32, SR_CTAID.X ;  /* 0x0000000000207919 */ /* 0x000f2a0000002500 */
[----:B------:R-:W5:Y:S08]  /*0060*/  LDC.64 R20, c[0x0][0x218] ;  /* 0x00008600ff147b82 */ /* 0x000f700000000a00 */
[----:B------:R-:W4:Y:S08]  /*0070*/  LDC.64 R22, c[0x0][0x228] ;  /* 0x00008a00ff167b82 */ /* 0x000f300000000a00 */
[----:B------:R-:W5:Y:S01]  /*0080*/  LDC.64 R26, c[0x0][0x230] ;  /* 0x00008c00ff1a7b82 */ /* 0x000f620000000a00 */
[----:B-1----:R-:W-:-:S07]  /*0090*/  IMAD.SHL.U32 R25, R25, 0x40, RZ ;  /* 0x0000004019197824 */ /* 0x002fce00078e00ff */
[----:B------:R-:W1:Y:S01]  /*00a0*/  LDC.64 R8, c[0x0][0x210] ;  /* 0x00008400ff087b82 */ /* 0x000e620000000a00 */
[----:B---3--:R-:W-:-:S05]  /*00b0*/  IMAD.SHL.U32 R0, R24, 0x2, RZ ;  /* 0x0000000218007824 */ /* 0x008fca00078e00ff */
[----:B------:R-:W-:-:S04]  /*00c0*/  LOP3.LUT R0, R25, 0x3e, R0, 0xf8, !PT ;  /* 0x0000003e19007812 */ /* 0x000fc800078ef800 */
[C---:B------:R-:W-:Y:S01]  /*00d0*/  ISETP.GE.AND P0, PT, R0.reuse, 0x68, PT ;  /* 0x000000680000780c */ /* 0x040fe20003f06270 */
[----:B------:R-:W-:-:S05]  /*00e0*/  IMAD.HI R2, R0, 0x4ec4ec4f, RZ ;  /* 0x4ec4ec4f00027827 */ /* 0x000fca00078e02ff */
[----:B------:R-:W-:-:S04]  /*00f0*/  SHF.R.U32.HI R3, RZ, 0x1f, R2 ;  /* 0x0000001fff037819 */ /* 0x000fc80000011602 */
[----:B------:R-:W-:Y:S02]  /*0100*/  LEA.HI.SX32 R11, R2, R3, 0x1d ;  /* 0x00000003020b7211 */ /* 0x000fe400078feaff */
[----:B------:R-:W-:-:S03]  /*0110*/  CS2R R2, SRZ ;  /* 0x0000000000027805 */ /* 0x000fc6000001ff00 */
[----:B------:R-:W-:-:S04]  /*0120*/  IMAD R15, R11, -0x1a, R0 ;  /* 0xffffffe60b0f7824 */ /* 0x000fc800078e0200 */
[----:B--2---:R-:W-:-:S05]  /*0130*/  IMAD.WIDE R4, R15, 0x4, R4 ;  /* 0x000000040f047825 */ /* 0x004fca00078e0204 */
[----:B------:R2:W3:Y:S01]  /*0140*/  @!P0 LDG.E.EL.64 R2, desc[UR6][R4.64] ;  /* 0x0000000604028981 */ /* 0x0004e2000c2e1b00 */
[----:B------:R-:W-:Y:S01]  /*0150*/  LOP3.LUT R7, R24, 0x20, RZ, 0xc0, !PT ;  /* 0x0000002018077812 */ /* 0x000fe200078ec0ff */
[----:B----4-:R-:W-:Y:S01]  /*0160*/  IMAD.SHL.U32 R32, R32, 0x40, RZ ;  /* 0x0000004020207824 */ /* 0x010fe200078e00ff */
[----:B------:R-:W-:Y:S01]  /*0170*/  CS2R R12, SRZ ;  /* 0x00000000000c7805 */ /* 0x000fe2000001ff00 */
[----:B------:R-:W-:Y:S01]  /*0180*/  IMAD R11, R11, 0x1a00, R15 ;  /* 0x00001a000b0b7824 */ /* 0x000fe200078e020f */
[----:B------:R-:W-:Y:S01]  /*0190*/  LOP3.LUT R7, R7, 0x80, R24, 0xf8, !PT ;  /* 0x0000008007077812 */ /* 0x000fe200078ef818 */
[----:B-----5:R-:W-:-:S03]  /*01a0*/  IMAD.WIDE R20, R15, 0x4, R20 ;  /* 0x000000040f147825 */ /* 0x020fc600078e0214 */
[----:B------:R-:W-:Y:S01]  /*01b0*/  LOP3.LUT R7, R7, 0x40, R24, 0xf8, !PT ;  /* 0x0000004007077812 */ /* 0x000fe200078ef818 */
[----:B0-----:R-:W-:-:S03]  /*01c0*/  IMAD.WIDE R22, R15, 0x4, R22 ;  /* 0x000000040f167825 */ /* 0x001fc600078e0216 */
[----:B------:R-:W-:Y:S01]  /*01d0*/  SHF.R.U32.HI R7, RZ, 0x5, R7 ;  /* 0x00000005ff077819 */ /* 0x000fe20000011607 */
[----:B------:R-:W-:-:S04]  /*01e0*/  IMAD.WIDE R26, R15, 0x4, R26 ;  /* 0x000000040f1a7825 */ /* 0x000fc800078e021a */
[----:B------:R-:W-:-:S04]  /*01f0*/  IMAD.IADD R0, R32, 0x1, R7 ;  /* 0x0000000120007824 */ /* 0x000fc800078e0207 */
[C---:B------:R-:W-:Y:S01]  /*0200*/  IMAD R38, R0.reuse, 0x1a, R11 ;  /* 0x0000001a00267824 */ /* 0x040fe200078e020b */
[----:B--2---:R-:W-:Y:S01]  /*0210*/  IADD3 R4, R0, 0x8, RZ ;  /* 0x0000000800047810 */ /* 0x004fe20007ffe0ff */
[C---:B------:R-:W-:Y:S01]  /*0220*/  VIADD R5, R0.reuse, 0x10 ;  /* 0x0000001000057836 */ /* 0x040fe20000000000 */
[----:B------:R-:W-:Y:S01]  /*0230*/  ISETP.LT.AND P2, PT, R0, 0x100, !P0 ;  /* 0x000001000000780c */ /* 0x000fe20004741270 */
[----:B------:R-:W-:Y:S01]  /*0240*/  VIADD R39, R38, 0xd0 ;  /* 0x000000d026277836 */ /* 0x000fe20000000000 */
[----:B------:R-:W-:Y:S02]  /*0250*/  ISETP.LT.AND P1, PT, R4, 0x100, !P0 ;  /* 0x000001000400780c */ /* 0x000fe40004721270 */
[----:B------:R-:W-:Y:S02]  /*0260*/  CS2R R14, SRZ ;  /* 0x00000000000e7805 */ /* 0x000fe4000001ff00 */
[----:B------:R-:W-:Y:S02]  /*0270*/  ISETP.LT.AND P5, PT, R5, 0x100, !P0 ;  /* 0x000001000500780c */ /* 0x000fe400047a1270 */
[----:B------:R-:W-:Y:S01]  /*0280*/  CS2R R4, SRZ ;  /* 0x0000000000047805 */ /* 0x000fe2000001ff00 */
[----:B-1----:R-:W-:Y:S01]  /*0290*/  IMAD.WIDE R18, R39, 0x4, R8 ;  /* 0x0000000427127825 */ /* 0x002fe200078e0208 */
[----:B------:R-:W-:-:S02]  /*02a0*/  IADD3 R28, R0, 0x18, RZ ;  /* 0x00000018001c7810 */ /* 0x000fc40007ffe0ff */
[----:B------:R-:W-:Y:S01]  /*02b0*/  P2R R51, PR, RZ, 0x2 ;  /* 0x00000002ff337803 */ /* 0x000fe20000000000 */
[C---:B------:R-:W-:Y:S01]  /*02c0*/  IMAD.WIDE R10, R38.reuse, 0x4, R8 ;  /* 0x00000004260a7825 */ /* 0x040fe200078e0208 */
[----:B------:R-:W2:Y:S01]  /*02d0*/  @!P0 LDG.E.EL.64 R4, desc[UR6][R20.64] ;  /* 0x0000000614048981 */ /* 0x000ea2000c2e1b00 */
[----:B------:R-:W-:Y:S02]  /*02e0*/  P2R R31, PR, RZ, 0x4 ;  /* 0x00000004ff1f7803 */ /* 0x000fe40000000000 */
[----:B------:R-:W-:Y:S01]  /*02f0*/  VIADD R43, R38, 0x1a0 ;  /* 0x000001a0262b7836 */ /* 0x000fe20000000000 */
[----:B------:R-:W2:Y:S01]  /*0300*/  @P1 LDG.E.EL.64 R14, desc[UR6][R18.64] ;  /* 0x00000006120e1981 */ /* 0x000ea2000c2e1b00 */
[----:B------:R-:W-:Y:S02]  /*0310*/  IMAD.MOV.U32 R33, RZ, RZ, 0x3e800000 ;  /* 0x3e800000ff217424 */ /* 0x000fe400078e00ff */
[----:B---3--:R-:W-:Y:S01]  /*0320*/  FADD R6, R2, 9.9999997473787516356e-06 ;  /* 0x3727c5ac02067421 */ /* 0x008fe20000000000 */
[----:B------:R-:W-:Y:S01]  /*0330*/  FADD R17, R3, 9.9999997473787516356e-06 ;  /* 0x3727c5ac03117421 */ /* 0x000fe20000000000 */
[----:B------:R0:W3:Y:S01]  /*0340*/  @P2 LDG.E.EL.64 R12, desc[UR6][R10.64] ;  /* 0x000000060a0c2981 */ /* 0x0000e2000c2e1b00 */
[C---:B------:R-:W-:Y:S01]  /*0350*/  VIADD R41, R38.reuse, 0x270 ;  /* 0x0000027026297836 */ /* 0x040fe20000000000 */
[----:B------:R1:W4:Y:S01]  /*0360*/  MUFU.SQRT R29, R6 ;  /* 0x00000006001d7308 */ /* 0x0003220000002000 */
[----:B------:R-:W-:Y:S01]  /*0370*/  CS2R R2, SRZ ;  /* 0x0000000000027805 */ /* 0x000fe2000001ff00 */
[C---:B------:R-:W-:Y:S01]  /*0380*/  VIADD R40, R38.reuse, 0x340 ;  /* 0x0000034026287836 */ /* 0x040fe20000000000 */
[----:B------:R-:W-:Y:S01]  /*0390*/  IADD3 R42, R38, 0x410, RZ ;  /* 0x00000410262a7810 */ /* 0x000fe20007ffe0ff */
[----:B------:R-:W-:Y:S01]  /*03a0*/  VIADD R44, R38, 0x4e0 ;  /* 0x000004e0262c7836 */ /* 0x000fe20000000000 */
[----:B------:R-:W-:-:S02]  /*03b0*/  SHF.R.U32.HI R46, RZ, 0x4, R24 ;  /* 0x00000004ff2e7819 */ /* 0x000fc40000011618 */
[----:B------:R5:W3:Y:S01]  /*03c0*/  @!P0 LDG.E.EL.64 R2, desc[UR6][R22.64] ;  /* 0x0000000616028981 */ /* 0x000ae2000c2e1b00 */
[----:B------:R-:W-:Y:S02]  /*03d0*/  P2R R50, PR, RZ, 0x20 ;  /* 0x00000020ff327803 */ /* 0x000fe40000000000 */
[----:B-1----:R-:W-:Y:S01]  /*03e0*/  CS2R R6, SRZ ;  /* 0x0000000000067805 */ /* 0x002fe2000001ff00 */
[----:B------:R1:W2:Y:S05]  /*03f0*/  MUFU.SQRT R30, R17 ;  /* 0x00000011001e7308 */ /* 0x0002aa0000002000 */
[----:B------:R2:W3:Y:S01]  /*0400*/  @!P0 LDG.E.EL.64 R6, desc[UR6][R26.64] ;  /* 0x000000061a068981 */ /* 0x0004e2000c2e1b00 */
[----:B----4-:R-:W-:Y:S01]  /*0410*/  FSETP.GT.AND P3, PT, R29, 8.50705917302346158658e+37, PT ;  /* 0x7e8000001d00780b */ /* 0x010fe20003f64000 */
[----:B0-----:R-:W-:Y:S01]  /*0420*/  IMAD.WIDE R10, R43, 0x4, R8 ;  /* 0x000000042b0a7825 */ /* 0x001fe200078e0208 */
[----:B-1----:R-:W-:-:S02]  /*0430*/  CS2R R16, SRZ ;  /* 0x0000000000107805 */ /* 0x002fc4000001ff00 */
[----:B------:R-:W-:Y:S01]  /*0440*/  ISETP.LT.AND P4, PT, R28, 0x100, !P0 ;  /* 0x000001001c00780c */ /* 0x000fe20004781270 */
[----:B-----5:R-:W-:Y:S01]  /*0450*/  VIADD R22, R0, 0x20 ;  /* 0x0000002000167836 */ /* 0x020fe20000000000 */
[----:B------:R-:W-:Y:S02]  /*0460*/  FSETP.GEU.AND P1, PT, R29, 1.175494350822287508e-38, PT ;  /* 0x008000001d00780b */ /* 0x000fe40003f2e000 */
[----:B------:R0:W4:Y:S01]  /*0470*/  @P5 LDG.E.EL.64 R16, desc[UR6][R10.64] ;  /* 0x000000060a105981 */ /* 0x000122000c2e1b00 */
[----:B------:R-:W-:Y:S02]  /*0480*/  FSEL R34, R33, 1, P3 ;  /* 0x3f80000021227808 */ /* 0x000fe40001800000 */
[----:B------:R-:W-:Y:S01]  /*0490*/  CS2R R18, SRZ ;  /* 0x0000000000127805 */ /* 0x000fe2000001ff00 */
[----:B------:R-:W-:-:S04]  /*04a0*/  IMAD.WIDE R20, R41, 0x4, R8 ;  /* 0x0000000429147825 */ /* 0x000fc800078e0208 */
[----:B------:R-:W-:Y:S01]  /*04b0*/  @P3 FMUL R29, R29, 0.25 ;  /* 0x3e8000001d1d3820 */ /* 0x000fe20000400000 */
[----:B------:R-:W-:Y:S01]  /*04c0*/  ISETP.LT.AND P3, PT, R22, 0x100, !P0 ;  /* 0x000001001600780c */ /* 0x000fe20004761270 */
[----:B------:R1:W5:Y:S01]  /*04d0*/  @P4 LDG.E.EL.64 R18, desc[UR6][R20.64] ;  /* 0x0000000614124981 */ /* 0x000362000c2e1b00 */
[----:B--2---:R-:W-:Y:S01]  /*04e0*/  IMAD.WIDE R26, R40, 0x4, R8 ;  /* 0x00000004281a7825 */ /* 0x004fe200078e0208 */
[----:B0-----:R-:W-:-:S10]  /*04f0*/  CS2R R10, SRZ ;  /* 0x00000000000a7805 */ /* 0x001fd4000001ff00 */
[----:B------:R0:W2:Y:S01]  /*0500*/  @P3 LDG.E.EL.64 R10, desc[UR6][R26.64] ;  /* 0x000000061a0a3981 */ /* 0x0000a2000c2e1b00 */
[----:B------:R-:W-:Y:S01]  /*0510*/  FSETP.GT.AND P2, PT, R30, 8.50705917302346158658e+37, PT ;  /* 0x7e8000001e00780b */ /* 0x000fe20003f44000 */
[----:B------:R-:W-:Y:S01]  /*0520*/  @!P1 FMUL R29, R29, 16777216 ;  /* 0x4b8000001d1d9820 */ /* 0x000fe20000400000 */
[----:B------:R-:W-:Y:S01]  /*0530*/  @!P1 FMUL R34, R34, 16777216 ;  /* 0x4b80000022229820 */ /* 0x000fe20000400000 */
[C---:B------:R-:W-:Y:S02]  /*0540*/  FSETP.GEU.AND P1, PT, R30.reuse, 1.175494350822287508e-38, PT ;  /* 0x008000001e00780b */ /* 0x040fe40003f2e000 */
[----:B------:R-:W0:Y:S08]  /*0550*/  MUFU.RCP R23, R29 ;  /* 0x0000001d00177308 */ /* 0x000e300000001000 */
[----:B------:R-:W-:-:S04]  /*0560*/  @P2 FMUL R30, R30, 0.25 ;  /* 0x3e8000001e1e2820 */ /* 0x000fc80000400000 */
[----:B------:R-:W-:-:S04]  /*0570*/  @!P1 FMUL R30, R30, 16777216 ;  /* 0x4b8000001e1e9820 */ /* 0x000fc80000400000 */
[----:B------:R-:W1:Y:S01]  /*0580*/  MUFU.RCP R28, R30 ;  /* 0x0000001e001c7308 */ /* 0x000e620000001000 */
[----:B------:R-:W-:Y:S01]  /*0590*/  FSEL R33, R33, 1, P2 ;  /* 0x3f80000021217808 */ /* 0x000fe20001000000 */
[----:B0-----:R-:W-:Y:S01]  /*05a0*/  FMUL R23, R23, R34 ;  /* 0x0000002217177220 */ /* 0x001fe20000400000 */
[----:B------:R-:W-:-:S03]  /*05b0*/  FADD R14, -R4, R14 ;  /* 0x0000000e040e7221 */ /* 0x000fc60000000100 */
[----:B------:R-:W-:Y:S01]  /*05c0*/  @!P1 FMUL R33, R33, 16777216 ;  /* 0x4b80000021219820 */ /* 0x000fe20000400000 */
[----:B-1----:R-:W-:-:S03]  /*05d0*/  FMUL R21, R23, R14 ;  /* 0x0000000e17157220 */ /* 0x002fc60000400000 */
[----:B------:R-:W-:Y:S01]  /*05e0*/  FMUL R28, R28, R33 ;  /* 0x000000211c1c7220 */ /* 0x000fe20000400000 */
[C---:B------:R-:W-:Y:S01]  /*05f0*/  FADD R15, -R5.reuse, R15 ;  /* 0x0000000f050f7221 */ /* 0x040fe20000000100 */
[----:B---3--:R-:W-:Y:S01]  /*0600*/  FADD R13, -R5, R13 ;  /* 0x0000000d050d7221 */ /* 0x008fe20000000100 */
[----:B------:R-:W-:-:S03]  /*0610*/  FADD R12, -R4, R12 ;  /* 0x0000000c040c7221 */ /* 0x000fc60000000100 */
[C---:B------:R-:W-:Y:S01]  /*0620*/  FMUL R14, R28.reuse, R13 ;  /* 0x0000000d1c0e7220 */ /* 0x040fe20000400000 */
[----:B------:R-:W-:Y:S01]  /*0630*/  FMUL R13, R23, R12 ;  /* 0x0000000c170d7220 */ /* 0x000fe20000400000 */
[----:B------:R-:W-:Y:S01]  /*0640*/  FMUL R12, R28, R15 ;  /* 0x0000000f1c0c7220 */ /* 0x000fe20000400000 */
[----:B------:R-:W-:Y:S01]  /*0650*/  FFMA R21, R21, R2, R6 ;  /* 0x0000000215157223 */ /* 0x000fe20000000006 */
[----:B------:R-:W-:-:S04]  /*0660*/  FFMA R14, R14, R3, R7 ;  /* 0x000000030e0e7223 */ /* 0x000fc80000000007 */
[----:B------:R-:W-:Y:S01]  /*0670*/  FSETP.GEU.AND P1, PT, R21, RZ, PT ;  /* 0x000000ff1500720b */ /* 0x000fe20003f2e000 */
[----:B------:R-:W-:-:S03]  /*0680*/  FFMA R33, R13, R2, R6 ;  /* 0x000000020d217223 */ /* 0x000fc60000000006 */
[----:B------:R-:W-:Y:S02]  /*0690*/  FSEL R27, R21, RZ, P1 ;  /* 0x000000ff151b7208 */ /* 0x000fe40000800000 */
[----:B------:R-:W-:Y:S01]  /*06a0*/  FSETP.GEU.AND P1, PT, R14, RZ, PT ;  /* 0x000000ff0e00720b */ /* 0x000fe20003f2e000 */
[----:B----4-:R-:W-:Y:S01]  /*06b0*/  FADD R16, -R4, R16 ;  /* 0x0000001004107221 */ /* 0x010fe20000000100 */
[----:B------:R-:W-:Y:S02]  /*06c0*/  FFMA R34, R12, R3, R7 ;  /* 0x000000030c227223 */ /* 0x000fe40000000007 */
[----:B------:R-:W-:Y:S01]  /*06d0*/  FSEL R26, R14, RZ, P1 ;  /* 0x000000ff0e1a7208 */ /* 0x000fe20000800000 */
[----:B------:R-:W-:Y:S01]  /*06e0*/  FMUL R13, R23, R16 ;  /* 0x00000010170d7220 */ /* 0x000fe20000400000 */
[----:B------:R-:W-:Y:S01]  /*06f0*/  FSETP.GEU.AND P1, PT, R33, RZ, PT ;  /* 0x000000ff2100720b */ /* 0x000fe20003f2e000 */
[----:B------:R-:W-:Y:S02]  /*0700*/  FADD R17, -R5, R17 ;  /* 0x0000001105117221 */ /* 0x000fe40000000100 */
[----:B------:R-:W-:Y:S01]  /*0710*/  FFMA R14, R13, R2, R6 ;  /* 0x000000020d0e7223 */ /* 0x000fe20000000006 */
[----:B------:R-:W-:Y:S01]  /*0720*/  FSEL R33, R33, RZ, P1 ;  /* 0x000000ff21217208 */ /* 0x000fe20000800000 */
[----:B------:R-:W-:Y:S01]  /*0730*/  FMUL R12, R28, R17 ;  /* 0x000000111c0c7220 */ /* 0x000fe20000400000 */
[----:B------:R-:W-:Y:S01]  /*0740*/  FSETP.GEU.AND P1, PT, R34, RZ, PT ;  /* 0x000000ff2200720b */ /* 0x000fe20003f2e000 */
[----:B-----5:R-:W-:Y:S01]  /*0750*/  FADD R18, -R4, R18 ;  /* 0x0000001204127221 */ /* 0x020fe20000000100 */
[----:B------:R-:W-:Y:S01]  /*0760*/  FADD R19, -R5, R19 ;  /* 0x0000001305137221 */ /* 0x000fe20000000100 */
[----:B------:R-:W-:Y:S01]  /*0770*/  FFMA R15, R12, R3, R7 ;  /* 0x000000030c0f7223 */ /* 0x000fe20000000007 */
[----:B------:R-:W-:Y:S01]  /*0780*/  FSEL R34, R34, RZ, P1 ;  /* 0x000000ff22227208 */ /* 0x000fe20000800000 */
[----:B------:R-:W-:Y:S01]  /*0790*/  FMUL R13, R23, R18 ;  /* 0x00000012170d7220 */ /* 0x000fe20000400000 */
[----:B------:R-:W-:Y:S01]  /*07a0*/  FSETP.GEU.AND P1, PT, R14, RZ, PT ;  /* 0x000000ff0e00720b */ /* 0x000fe20003f2e000 */
[----:B------:R-:W-:Y:S01]  /*07b0*/  FMUL R12, R28, R19 ;  /* 0x000000131c0c7220 */ /* 0x000fe20000400000 */
[----:B--2---:R-:W-:Y:S01]  /*07c0*/  FADD R10, -R4, R10 ;  /* 0x0000000a040a7221 */ /* 0x004fe20000000100 */
[----:B------:R-:W-:Y:S01]  /*07d0*/  FFMA R16, R13, R2, R6 ;  /* 0x000000020d107223 */ /* 0x000fe20000000006 */
[----:B------:R-:W-:-:S02]  /*07e0*/  FSEL R19, R14, RZ, P1 ;  /* 0x000000ff0e137208 */ /* 0x000fc40000800000 */
[----:B------:R-:W-:Y:S01]  /*07f0*/  FSETP.GEU.AND P1, PT, R15, RZ, PT ;  /* 0x000000ff0f00720b */ /* 0x000fe20003f2e000 */
[----:B------:R-:W-:Y:S01]  /*0800*/  FFMA R14, R12, R3, R7 ;  /* 0x000000030c0e7223 */ /* 0x000fe20000000007 */
[----:B------:R-:W-:Y:S02]  /*0810*/  FMUL R13, R23, R10 ;  /* 0x0000000a170d7220 */ /* 0x000fe40000400000 */
[----:B------:R-:W-:Y:S02]  /*0820*/  FSEL R12, R15, RZ, P1 ;  /* 0x000000ff0f0c7208 */ /* 0x000fe40000800000 */
[C---:B------:R-:W-:Y:S01]  /*0830*/  FSETP.GEU.AND P1, PT, R16.reuse, RZ, PT ;  /* 0x000000ff1000720b */ /* 0x040fe20003f2e000 */
[----:B------:R-:W-:Y:S01]  /*0840*/  FADD R11, -R5, R11 ;  /* 0x0000000b050b7221 */ /* 0x000fe20000000100 */
[----:B------:R-:W-:Y:S02]  /*0850*/  FFMA R15, R13, R2, R6 ;  /* 0x000000020d0f7223 */ /* 0x000fe40000000006 */
[----:B------:R-:W-:Y:S01]  /*0860*/  FSEL R13, R16, RZ, P1 ;  /* 0x000000ff100d7208 */ /* 0x000fe20000800000 */
[----:B------:R-:W-:Y:S01]  /*0870*/  FMUL R10, R28, R11 ;  /* 0x0000000b1c0a7220 */ /* 0x000fe20000400000 */
[----:B------:R-:W-:Y:S01]  /*0880*/  FSETP.GEU.AND P1, PT, R14, RZ, PT ;  /* 0x000000ff0e00720b */ /* 0x000fe20003f2e000 */
[----:B------:R-:W-:-:S02]  /*0890*/  VIADD R11, R0, 0x28 ;  /* 0x00000028000b7836 */ /* 0x000fc40000000000 */
[----:B------:R-:W-:Y:S01]  /*08a0*/  FFMA R10, R10, R3, R7 ;  /* 0x000000030a0a7223 */ /* 0x000fe20000000007 */
[----:B------:R-:W-:Y:S02]  /*08b0*/  FSEL R14, R14, RZ, P1 ;  /* 0x000000ff0e0e7208 */ /* 0x000fe40000800000 */
[----:B------:R-:W-:Y:S02]  /*08c0*/  FSETP.GEU.AND P1, PT, R15, RZ, PT ;  /* 0x000000ff0f00720b */ /* 0x000fe40003f2e000 */
[----:B------:R-:W-:Y:S02]  /*08d0*/  ISETP.LT.AND P2, PT, R11, 0x100, !P0 ;  /* 0x000001000b00780c */ /* 0x000fe40004741270 */
[----:B------:R-:W-:Y:S02]  /*08e0*/  FSEL R15, R15, RZ, P1 ;  /* 0x000000ff0f0f7208 */ /* 0x000fe40000800000 */
[----:B------:R-:W-:Y:S01]  /*08f0*/  FSETP.GEU.AND P1, PT, R10, RZ, PT ;  /* 0x000000ff0a00720b */ /* 0x000fe20003f2e000 */
[----:B------:R-:W-:-:S03]  /*0900*/  IMAD.WIDE R20, R42, 0x4, R8 ;  /* 0x000000042a147825 */ /* 0x000fc600078e0208 */
[----:B------:R-:W-:Y:S02]  /*0910*/  FSEL R16, R10, RZ, P1 ;  /* 0x000000ff0a107208 */ /* 0x000fe40000800000 */
[----:B------:R-:W-:-:S06]  /*0920*/  CS2R R10, SRZ ;  /* 0x00000000000a7805 */ /* 0x000fcc000001ff00 */
[----:B------:R0:W2:Y:S01]  /*0930*/  @P2 LDG.E.EL.64 R10, desc[UR6][R20.64] ;  /* 0x00000006140a2981 */ /* 0x0000a2000c2e1b00 */
[----:B------:R-:W-:Y:S02]  /*0940*/  VIADD R22, R0, 0x30 ;  /* 0x0000003000167836 */ /* 0x000fe40000000000 */
[----:B0-----:R-:W-:-:S04]  /*0950*/  IMAD.WIDE R20, R44, 0x4, R8 ;  /* 0x000000042c147825 */ /* 0x001fc800078e0208 */
[----:B--2---:R-:W-:Y:S01]  /*0960*/  FADD R10, -R4, R10 ;  /* 0x0000000a040a7221 */ /* 0x004fe20000000100 */
[----:B------:R-:W-:-:S03]  /*0970*/  FADD R11, -R5, R11 ;  /* 0x0000000b050b7221 */ /* 0x000fc60000000100 */
[----:B------:R-:W-:Y:S01]  /*0980*/  FMUL R17, R23, R10 ;  /* 0x0000000a17117220 */ /* 0x000fe20000400000 */
[----:B------:R-:W-:-:S03]  /*0990*/  FMUL R10, R28, R11 ;  /* 0x0000000b1c0a7220 */ /* 0x000fc60000400000 */
[----:B------:R-:W-:Y:S01]  /*09a0*/  FFMA R17, R17, R2, R6 ;  /* 0x0000000211117223 */ /* 0x000fe20000000006 */
[----:B------:R-:W-:-:S04]  /*09b0*/  FFMA R10, R10, R3, R7 ;  /* 0x000000030a0a7223 */ /* 0x000fc80000000007 */
[----:B------:R-:W-:-:S04]  /*09c0*/  FSETP.GEU.AND P1, PT, R17, RZ, PT ;  /* 0x000000ff1100720b */ /* 0x000fc80003f2e000 */
[----:B------:R-:W-:Y:S02]  /*09d0*/  FSEL R17, R17, RZ, P1 ;  /* 0x000000ff11117208 */ /* 0x000fe40000800000 */
[----:B------:R-:W-:-:S04]  /*09e0*/  FSETP.GEU.AND P1, PT, R10, RZ, PT ;  /* 0x000000ff0a00720b */ /* 0x000fc80003f2e000 */
[----:B------:R-:W-:Y:S02]  /*09f0*/  FSEL R18, R10, RZ, P1 ;  /* 0x000000ff0a127208 */ /* 0x000fe40000800000 */
[----:B------:R-:W-:Y:S02]  /*0a00*/  ISETP.LT.AND P1, PT, R22, 0x100, !P0 ;  /* 0x000001001600780c */ /* 0x000fe40004721270 */
[----:B------:R-:W-:-:S11]  /*0a10*/  CS2R R10, SRZ ;  /* 0x00000000000a7805 */ /* 0x000fd6000001ff00 */
[----:B------:R-:W2:Y:S01]  /*0a20*/  @P1 LDG.E.EL.64 R10, desc[UR6][R20.64] ;  /* 0x00000006140a1981 */ /* 0x000ea2000c2e1b00 */
[----:B------:R-:W-:Y:S01]  /*0a30*/  VIADD R0, R0, 0x38 ;  /* 0x0000003800007836 */ /* 0x000fe20000000000 */
[----:B------:R-:W-:-:S04]  /*0a40*/  P2R R48, PR, RZ, 0x8 ;  /* 0x00000008ff307803 */ /* 0x000fc80000000000 */
[----:B------:R-:W-:Y:S01]  /*0a50*/  ISETP.LT.AND P0, PT, R0, 0x100, !P0 ;  /* 0x000001000000780c */ /* 0x000fe20004701270 */
[----:B------:R-:W-:-:S04]  /*0a60*/  VIADD R0, R38, 0x5b0 ;  /* 0x000005b026007836 */ /* 0x000fc80000000000 */
[----:B------:R-:W-:-:S04]  /*0a70*/  IMAD.WIDE R8, R0, 0x4, R8 ;  /* 0x0000000400087825 */ /* 0x000fc800078e0208 */
        /* <DEDUP_REMOVED lines=10> */
[----:B------:R-:W-:-:S06]  /*0b20*/  CS2R R10, SRZ ;  /* 0x00000000000a7805 */ /* 0x000fcc000001ff00 */
[----:B------:R-:W2:Y:S01]  /*0b30*/  @P0 LDG.E.EL.64 R10, desc[UR6][R8.64] ;  /* 0x00000006080a0981 */ /* 0x000ea2000c2e1b00 */
[----:B------:R-:W-:Y:S01]  /*0b40*/  SGXT.U32 R46, R46, 0x1 ;  /* 0x000000012e2e781a */ /* 0x000fe20000000000 */
[----:B------:R-:W0:Y:S01]  /*0b50*/  S2R R45, SR_TID.X ;  /* 0x00000000002d7919 */ /* 0x000e220000002100 */
[----:B------:R-:W1:Y:S01]  /*0b60*/  S2UR UR5, SR_CgaCtaId ;  /* 0x00000000000579c3 */ /* 0x000e620000008800 */
[----:B------:R-:W-:Y:S02]  /*0b70*/  UMOV UR4, 0x400 ;  /* 0x0000040000047882 */ /* 0x000fe40000000000 */
[----:B-1----:R-:W-:Y:S01]  /*0b80*/  UPRMT UR4, UR5, 0x654, UR4 ;  /* 0x0000065405047896 */ /* 0x002fe20008000004 */
[----:B------:R-:W-:Y:S02]  /*0b90*/  P2R R49, PR, RZ, 0x10 ;  /* 0x00000010ff317803 */ /* 0x000fe40000000000 */
[----:B0-----:R-:W-:Y:S01]  /*0ba0*/  SHF.R.U32.HI R47, RZ, 0x2, R45 ;  /* 0x00000002ff2f7819 */ /* 0x001fe2000001162d */
[----:B--2---:R-:W-:-:S04]  /*0bb0*/  FADD R11, -R5, R11 ;  /* 0x0000000b050b7221 */ /* 0x004fc80000000100 */
[----:B------:R-:W-:Y:S01]  /*0bc0*/  FMUL R28, R28, R11 ;  /* 0x0000000b1c1c7220 */ /* 0x000fe20000400000 */
[----:B------:R-:W-:-:S03]  /*0bd0*/  FADD R10, -R4, R10 ;  /* 0x0000000a040a7221 */ /* 0x000fc60000000100 */
[----:B------:R-:W-:Y:S01]  /*0be0*/  FFMA R28, R28, R3, R7 ;  /* 0x000000031c1c7223 */ /* 0x000fe20000000007 */
[----:B------:R-:W-:Y:S01]  /*0bf0*/  LOP3.LUT R3, R24, 0x40, RZ, 0xc0, !PT ;  /* 0x0000004018037812 */ /* 0x000fe200078ec0ff */
[----:B------:R-:W-:-:S03]  /*0c00*/  FMUL R23, R23, R10 ;  /* 0x0000000a17177220 */ /* 0x000fc60000400000 */
[----:B------:R-:W-:Y:S01]  /*0c10*/  LOP3.LUT R3, R3, 0x80, R24, 0xf8, !PT ;  /* 0x0000008003037812 */ /* 0x000fe200078ef818 */
[----:B------:R-:W-:-:S03]  /*0c20*/  FFMA R23, R23, R2, R6 ;  /* 0x0000000217177223 */ /* 0x000fc60000000006 */
[----:B------:R-:W-:-:S04]  /*0c30*/  LOP3.LUT R3, R3, 0x20, R24, 0xf8, !PT ;  /* 0x0000002003037812 */ /* 0x000fc800078ef818 */
[----:B------:R-:W-:Y:S02]  /*0c40*/  SHF.R.U32.HI R3, RZ, 0x4, R3 ;  /* 0x00000004ff037819 */ /* 0x000fe40000011603 */
[----:B------:R-:W-:Y:S02]  /*0c50*/  FSETP.GEU.AND P3, PT, R23, RZ, PT ;  /* 0x000000ff1700720b */ /* 0x000fe40003f6e000 */
[----:B------:R-:W-:Y:S02]  /*0c60*/  LOP3.LUT R46, R3, R46, RZ, 0xfc, !PT ;  /* 0x0000002e032e7212 */ /* 0x000fe400078efcff */
[----:B------:R-:W-:Y:S01]  /*0c70*/  FSEL R23, R23, RZ, P3 ;  /* 0x000000ff17177208 */ /* 0x000fe20001800000 */
[----:B------:R-:W0:Y:S01]  /*0c80*/  LDC.64 R2, c[0x0][0x238] ;  /* 0x00008e00ff027b82 */ /* 0x000e220000000a00 */
[----:B------:R-:W-:Y:S02]  /*0c90*/  FSETP.GEU.AND P3, PT, R28, RZ, PT ;  /* 0x000000ff1c00720b */ /* 0x000fe40003f6e000 */
[----:B------:R-:W-:-:S02]  /*0ca0*/  LOP3.LUT R11, R25, R46, RZ, 0xfc, !PT ;  /* 0x0000002e190b7212 */ /* 0x000fc400078efcff */
[----:B------:R-:W-:-:S03]  /*0cb0*/  FSEL R36, R28, RZ, P3 ;  /* 0x000000ff1c247208 */ /* 0x000fc60001800000 */
[----:B------:R-:W-:Y:S01]  /*0cc0*/  IMAD.HI R28, R11, 0x4ec4ec4f, RZ ;  /* 0x4ec4ec4f0b1c7827 */ /* 0x000fe200078e02ff */
[----:B------:R-:W-:-:S04]  /*0cd0*/  SHF.L.U32 R5, R24, 0x2, RZ ;  /* 0x0000000218057819 */ /* 0x000fc800000006ff */
[----:B------:R-:W-:Y:S02]  /*0ce0*/  SHF.R.U32.HI R7, RZ, 0x1f, R28 ;  /* 0x0000001fff077819 */ /* 0x000fe4000001161c */
[----:B------:R-:W-:Y:S02]  /*0cf0*/  LOP3.LUT R32, R32, 0x3c, R5, 0xf8, !PT ;  /* 0x0000003c20207812 */ /* 0x000fe400078ef805 */
[----:B------:R-:W-:Y:S02]  /*0d00*/  LEA.HI.SX32 R28, R28, R7, 0x1d ;  /* 0x000000071c1c7211 */ /* 0x000fe400078feaff */
[C---:B------:R-:W-:Y:S01]  /*0d10*/  ISETP.GE.AND P6, PT, R32.reuse, 0x100, PT ;  /* 0x000001002000780c */ /* 0x040fe20003fc6270 */
[----:B------:R-:W-:Y:S02]  /*0d20*/  VIADD R20, R32, 0x1a00 ;  /* 0x00001a0020147836 */ /* 0x000fe40000000000 */
[----:B------:R-:W-:Y:S01]  /*0d30*/  IMAD R29, R28, -0x1a, R11 ;  /* 0xffffffe61c1d7824 */ /* 0x000fe200078e020b */
[----:B------:R-:W-:-:S03]  /*0d40*/  ISETP.LT.AND P5, PT, R11, 0x68, !P6 ;  /* 0x000000680b00780c */ /* 0x000fc600077a1270 */
[----:B------:R-:W-:Y:S01]  /*0d50*/  IMAD R5, R29, 0x100, R20 ;  /* 0x000001001d057824 */ /* 0x000fe200078e0214 */
[----:B------:R-:W-:-:S03]  /*0d60*/  CS2R R6, SRZ ;  /* 0x0000000000067805 */ /* 0x000fc6000001ff00 */
[----:B------:R-:W-:Y:S01]  /*0d70*/  IMAD R9, R28, 0x6800, R5 ;  /* 0x000068001c097824 */ /* 0x000fe200078e0205 */
[----:B------:R-:W-:-:S03]  /*0d80*/  CS2R R4, SRZ ;  /* 0x0000000000047805 */ /* 0x000fc6000001ff00 */
[----:B0-----:R-:W-:-:S05]  /*0d90*/  IMAD.WIDE R8, R9, 0x4, R2 ;  /* 0x0000000409087825 */ /* 0x001fca00078e0202 */
[----:B------:R0:W2:Y:S01]  /*0da0*/  @P5 LDG.E.EL.128 R4, desc[UR6][R8.64] ;  /* 0x0000000608045981 */ /* 0x0000a2000c2e1d00 */
[----:B------:R-:W-:-:S04]  /*0db0*/  LOP3.LUT R10, R45, 0x20, RZ, 0xc0, !PT ;  /* 0x000000202d0a7812 */ /* 0x000fc800078ec0ff */
[----:B------:R-:W-:Y:S01]  /*0dc0*/  LOP3.LUT R24, R10, 0x80, R45, 0xf8, !PT ;  /* 0x000000800a187812 */ /* 0x000fe200078ef82d */
[----:B------:R-:W-:-:S03]  /*0dd0*/  IMAD.SHL.U32 R10, R45, 0x80, RZ ;  /* 0x000000802d0a7824 */ /* 0x000fc600078e00ff */
[----:B------:R-:W-:Y:S02]  /*0de0*/  LOP3.LUT R24, R24, 0x40, R45, 0xf8, !PT ;  /* 0x0000004018187812 */ /* 0x000fe400078ef82d */
[----:B------:R-:W-:Y:S02]  /*0df0*/  LOP3.LUT R10, R10, 0xf80, RZ, 0xc0, !PT ;  /* 0x00000f800a0a7812 */ /* 0x000fe400078ec0ff */
[----:B------:R-:W-:Y:S02]  /*0e00*/  SHF.R.U32.HI R37, RZ, 0x5, R24 ;  /* 0x00000005ff257819 */ /* 0x000fe40000011618 */
[C---:B0-----:R-:W-:Y:S02]  /*0e10*/  LOP3.LUT R8, R10.reuse, 0x40, RZ, 0xfc, !PT ;  /* 0x000000400a087812 */ /* 0x041fe400078efcff */
[----:B------:R-:W-:Y:S02]  /*0e20*/  LOP3.LUT R37, R37, R10, RZ, 0xfc, !PT ;  /* 0x0000000a25257212 */ /* 0x000fe400078efcff */
[----:B------:R-:W-:-:S02]  /*0e30*/  LEA.HI R52, R10, UR4, RZ, 0x1c ;  /* 0x000000040a347c11 */ /* 0x000fc4000f8fe0ff */
[----:B------:R-:W-:Y:S02]  /*0e40*/  LEA.HI R8, R8, UR4, RZ, 0x1c ;  /* 0x0000000408087c11 */ /* 0x000fe4000f8fe0ff */
[----:B------:R-:W-:Y:S01]  /*0e50*/  LOP3.LUT R9, R25, 0x10, R46, 0xfe, !PT ;  /* 0x0000001019097812 */ /* 0x000fe200078efe2e */
[C---:B------:R-:W-:Y:S01]  /*0e60*/  IMAD R52, R37.reuse, 0x4, R52 ;  /* 0x0000000425347824 */ /* 0x040fe200078e0234 */
[----:B------:R-:W-:Y:S02]  /*0e70*/  LEA R37, R37, R8, 0x2 ;  /* 0x0000000825257211 */ /* 0x000fe400078e10ff */
[----:B------:R-:W-:Y:S01]  /*0e80*/  LOP3.LUT R8, R25, 0x20, R46, 0xfe, !PT ;  /* 0x0000002019087812 */ /* 0x000fe200078efe2e */
[----:B------:R-:W-:Y:S01]  /*0e90*/  IMAD.HI R24, R9, 0x4ec4ec4f, RZ ;  /* 0x4ec4ec4f09187827 */ /* 0x000fe200078e02ff */
[----:B------:R-:W-:-:S03]  /*0ea0*/  LOP3.LUT R10, R25, 0x30, R46, 0xfe, !PT ;  /* 0x00000030190a7812 */ /* 0x000fc600078efe2e */
[----:B------:R-:W-:Y:S01]  /*0eb0*/  IMAD.HI R25, R8, 0x4ec4ec4f, RZ ;  /* 0x4ec4ec4f08197827 */ /* 0x000fe200078e02ff */
[----:B------:R0:W-:Y:S01]  /*0ec0*/  STS [R52], R33 ;  /* 0x0000002134007388 */ /* 0x0001e20000000800 */
[----:B------:R-:W-:-:S03]  /*0ed0*/  SHF.R.U32.HI R11, RZ, 0x1f, R24 ;  /* 0x0000001fff0b7819 */ /* 0x000fc60000011618 */
[----:B------:R1:W-:Y:S01]  /*0ee0*/  STS [R37+0x100], R26 ;  /* 0x0001001a25007388 */ /* 0x0003e20000000800 */
[----:B------:R-:W-:Y:S01]  /*0ef0*/  LEA.HI.SX32 R24, R24, R11, 0x1d ;  /* 0x0000000b18187211 */ /* 0x000fe200078feaff */
[----:B0-----:R-:W-:Y:S01]  /*0f00*/  IMAD.HI R33, R10, 0x4ec4ec4f, RZ ;  /* 0x4ec4ec4f0a217827 */ /* 0x001fe200078e02ff */
[----:B-1----:R-:W-:Y:S01]  /*0f10*/  SHF.R.U32.HI R26, RZ, 0x1f, R25 ;  /* 0x0000001fff1a7819 */ /* 0x002fe20000011619 */
[----:B------:R0:W-:Y:S03]  /*0f20*/  STS [R52+0x20], R27 ;  /* 0x0000201b34007388 */ /* 0x0001e60000000800 */
[----:B------:R-:W-:Y:S02]  /*0f30*/  LEA.HI.SX32 R25, R25, R26, 0x1d ;  /* 0x0000001a19197211 */ /* 0x000fe400078feaff */
[----:B------:R-:W-:-:S04]  /*0f40*/  SHF.R.U32.HI R26, RZ, 0x1f, R33 ;  /* 0x0000001fff1a7819 */ /* 0x000fc80000011621 */
[----:B------:R-:W-:Y:S01]  /*0f50*/  LEA.HI.SX32 R33, R33, R26, 0x1d ;  /* 0x0000001a21217211 */ /* 0x000fe200078feaff */
[----:B0-----:R-:W-:Y:S02]  /*0f60*/  IMAD R27, R24, -0x1a, R9 ;  /* 0xffffffe6181b7824 */ /* 0x001fe400078e0209 */
[----:B------:R-:W-:Y:S01]  /*0f70*/  IMAD R26, R25, -0x1a, R8 ;  /* 0xffffffe6191a7824 */ /* 0x000fe200078e0208 */
[----:B------:R0:W-:Y:S01]  /*0f80*/  STS [R37+0x120], R34 ;  /* 0x0001202225007388 */ /* 0x0001e20000000800 */
[----:B------:R-:W-:Y:S02]  /*0f90*/  IMAD.SHL.U32 R27, R27, 0x100, RZ ;  /* 0x000001001b1b7824 */ /* 0x000fe400078e00ff */
[----:B------:R-:W-:Y:S01]  /*0fa0*/  IMAD.SHL.U32 R26, R26, 0x100, RZ ;  /* 0x000001001a1a7824 */ /* 0x000fe200078e00ff */
[----:B------:R1:W-:Y:S01]  /*0fb0*/  STS [R52+0x40], R19 ;  /* 0x0000401334007388 */ /* 0x0003e20000000800 */
[----:B------:R-:W-:Y:S01]  /*0fc0*/  ISETP.LT.AND P4, PT, R9, 0x68, !P6 ;  /* 0x000000680900780c */ /* 0x000fe20007781270 */
[----:B------:R-:W-:-:S02]  /*0fd0*/  IMAD R11, R24, 0x6800, R27 ;  /* 0x00006800180b7824 */ /* 0x000fc400078e021b */
[----:B------:R-:W-:Y:S01]  /*0fe0*/  STS [R37+0x140], R12 ;  /* 0x0001400c25007388 */ /* 0x000fe20000000800 */
[----:B0-----:R-:W-:-:S03]  /*0ff0*/  IMAD R34, R33, -0x1a, R10 ;  /* 0xffffffe621227824 */ /* 0x001fc600078e020a */
[----:B------:R0:W-:Y:S01]  /*1000*/  STS [R52+0x60], R13 ;  /* 0x0000600d34007388 */ /* 0x0001e20000000800 */
[----:B------:R-:W-:Y:S01]  /*1010*/  IMAD.SHL.U32 R34, R34, 0x100, RZ ;  /* 0x0000010022227824 */ /* 0x000fe200078e00ff */
[----:B------:R-:W-:Y:S02]  /*1020*/  ISETP.LT.AND P3, PT, R8, 0x68, !P6 ;  /* 0x000000680800780c */ /* 0x000fe40007761270 */
[----:B------:R-:W-:Y:S01]  /*1030*/  STS [R37+0x160], R14 ;  /* 0x0001600e25007388 */ /* 0x000fe20000000800 */
[----:B-1----:R-:W-:Y:S01]  /*1040*/  IMAD.IADD R19, R20, 0x1, R11 ;  /* 0x0000000114137824 */ /* 0x002fe200078e020b */
[----:B------:R-:W-:Y:S02]  /*1050*/  ISETP.LT.AND P6, PT, R10, 0x68, !P6 ;  /* 0x000000680a00780c */ /* 0x000fe400077c1270 */
[----:B------:R1:W-:Y:S01]  /*1060*/  STS [R52+0x80], R15 ;  /* 0x0000800f34007388 */ /* 0x0003e20000000800 */
[----:B0-----:R-:W-:-:S03]  /*1070*/  IMAD R13, R25, 0x6800, R26 ;  /* 0x00006800190d7824 */ /* 0x001fc600078e021a */
[----:B------:R-:W-:Y:S01]  /*1080*/  STS [R37+0x180], R16 ;  /* 0x0001801025007388 */ /* 0x000fe20000000800 */
[----:B------:R-:W-:Y:S02]  /*1090*/  CS2R R8, SRZ ;  /* 0x0000000000087805 */ /* 0x000fe4000001ff00 */
[----:B------:R-:W-:Y:S02]  /*10a0*/  CS2R R10, SRZ ;  /* 0x00000000000a7805 */ /* 0x000fe4000001ff00 */
[----:B------:R-:W-:Y:S01]  /*10b0*/  IADD3 R21, R20, R13, RZ ;  /* 0x0000000d14157210 */ /* 0x000fe20007ffe0ff */
[----:B------:R0:W-:Y:S01]  /*10c0*/  STS [R52+0xa0], R17 ;  /* 0x0000a01134007388 */ /* 0x0001e20000000800 */
[----:B-1----:R-:W-:-:S03]  /*10d0*/  IMAD R15, R33, 0x6800, R34 ;  /* 0x00006800210f7824 */ /* 0x002fc600078e0222 */
[----:B------:R1:W-:Y:S01]  /*10e0*/  STS [R37+0x1a0], R18 ;  /* 0x0001a01225007388 */ /* 0x0003e20000000800 */
[----:B------:R-:W-:Y:S01]  /*10f0*/  CS2R R12, SRZ ;  /* 0x00000000000c7805 */ /* 0x000fe2000001ff00 */
[----:B0-----:R-:W-:Y:S01]  /*1100*/  IMAD.IADD R17, R20, 0x1, R15 ;  /* 0x0000000114117824 */ /* 0x001fe200078e020f */
[----:B------:R-:W-:Y:S01]  /*1110*/  CS2R R14, SRZ ;  /* 0x00000000000e7805 */ /* 0x000fe2000001ff00 */
[----:B-1----:R-:W-:-:S04]  /*1120*/  IMAD.WIDE R18, R19, 0x4, R2 ;  /* 0x0000000413127825 */ /* 0x002fc800078e0202 */
[--C-:B------:R-:W-:Y:S01]  /*1130*/  IMAD.WIDE R20, R21, 0x4, R2.reuse ;  /* 0x0000000415147825 */ /* 0x100fe200078e0202 */
[----:B------:R0:W3:Y:S03]  /*1140*/  @P4 LDG.E.EL.128 R8, desc[UR6][R18.64] ;  /* 0x0000000612084981 */ /* 0x0000e6000c2e1d00 */
[----:B------:R-:W-:Y:S01]  /*1150*/  IMAD.WIDE R2, R17, 0x4, R2 ;  /* 0x0000000411027825 */ /* 0x000fe200078e0202 */
[----:B------:R-:W-:Y:S01]  /*1160*/  CS2R R16, SRZ ;  /* 0x0000000000107805 */ /* 0x000fe2000001ff00 */
[----:B------:R1:W4:Y:S01]  /*1170*/  @P3 LDG.E.EL.128 R12, desc[UR6][R20.64] ;  /* 0x00000006140c3981 */ /* 0x000322000c2e1d00 */
[----:B0-----:R-:W-:-:S06]  /*1180*/  CS2R R18, SRZ ;  /* 0x0000000000127805 */ /* 0x001fcc000001ff00 */
[----:B------:R0:W5:Y:S04]  /*1190*/  @P6 LDG.E.EL.128 R16, desc[UR6][R2.64] ;  /* 0x0000000602106981 */ /* 0x000168000c2e1d00 */
[----:B------:R0:W-:Y:S04]  /*11a0*/  STS [R52+0xc0], R30 ;  /* 0x0000c01e34007388 */ /* 0x0001e80000000800 */
[----:B------:R-:W-:Y:S01]  /*11b0*/  STS [R37+0x1c0], R22 ;  /* 0x0001c01625007388 */ /* 0x000fe20000000800 */
[----:B------:R-:W-:Y:S01]  /*11c0*/  IMAD.SHL.U32 R35, R45, 0x4, RZ ;  /* 0x000000042d237824 */ /* 0x000fe200078e00ff */
[----:B-1----:R-:W-:Y:S01]  /*11d0*/  LOP3.LUT R20, R47, 0x3c, RZ, 0xc0, !PT ;  /* 0x0000003c2f147812 */ /* 0x002fe200078ec0ff */
[----:B0-----:R-:W0:Y:S01]  /*11e0*/  LDC.64 R2, c[0x0][0x240] ;  /* 0x00009000ff027b82 */ /* 0x001e220000000a00 */
[----:B------:R-:W-:Y:S04]  /*11f0*/  STS [R52+0xe0], R23 ;  /* 0x0000e01734007388 */ /* 0x000fe80000000800 */
[----:B------:R1:W-:Y:S01]  /*1200*/  STS [R37+0x1e0], R36 ;  /* 0x0001e02425007388 */ /* 0x0003e20000000800 */
[----:B------:R-:W-:Y:S01]  /*1210*/  LOP3.LUT R35, R35, 0x3fc, RZ, 0xc0, !PT ;  /* 0x000003fc23237812 */ /* 0x000fe200078ec0ff */
[----:B------:R-:W-:-:S04]  /*1220*/  VIADD R20, R20, UR4 ;  /* 0x0000000414147c36 */ /* 0x000fc80008000000 */
[----:B------:R-:W-:Y:S01]  /*1230*/  IMAD R30, R35, 0x4, R20 ;  /* 0x00000004231e7824 */ /* 0x000fe200078e0214 */
[----:B------:R-:W-:Y:S06]  /*1240*/  BAR.SYNC.DEFER_BLOCKING 0x0 ;  /* 0x0000000000007b1d */ /* 0x000fec0000010000 */
[----:B------:R-:W-:Y:S04]  /*1250*/  LDS R20, [R30] ;  /* 0x000000001e147984 */ /* 0x000fe80000000800 */
[----:B------:R-:W-:Y:S04]  /*1260*/  LDS R21, [R30+0x4] ;  /* 0x000004001e157984 */ /* 0x000fe80000000800 */
[----:B------:R-:W-:Y:S04]  /*1270*/  LDS R22, [R30+0x8] ;  /* 0x000008001e167984 */ /* 0x000fe80000000800 */
[----:B------:R-:W1:Y:S01]  /*1280*/  LDS R23, [R30+0xc] ;  /* 0x00000c001e177984 */ /* 0x000e620000000800 */
[----:B------:R-:W-:-:S05]  /*1290*/  LEA R29, R29, R32, 0x8 ;  /* 0x000000201d1d7211 */ /* 0x000fca00078e40ff */
[----:B------:R-:W-:-:S04]  /*12a0*/  IMAD R29, R28, 0x3400, R29 ;  /* 0x000034001c1d7824 */ /* 0x000fc800078e021d */
[----:B0-----:R-:W-:-:S04]  /*12b0*/  IMAD.WIDE R28, R29, 0x4, R2 ;  /* 0x000000041d1c7825 */ /* 0x001fc800078e0202 */
[----:B-1----:R-:W-:Y:S01]  /*12c0*/  IMAD R37, R25, 0x3400, R26 ;  /* 0x0000340019257824 */ /* 0x002fe200078e021a */
[----:B------:R0:W-:Y:S01]  /*12d0*/  @P5 STG.E.128 desc[UR6][R28.64], R20 ;  /* 0x000000141c005986 */ /* 0x0001e2000c101d06 */
[----:B------:R-:W-:Y:S01]  /*12e0*/  ISETP.NE.AND P5, PT, R31, RZ, PT ;  /* 0x000000ff1f00720c */ /* 0x000fe20003fa5270 */
[----:B------:R-:W-:Y:S01]  /*12f0*/  IMAD R31, R24, 0x3400, R27 ;  /* 0x00003400181f7824 */ /* 0x000fe200078e021b */
[----:B------:R-:W-:-:S04]  /*1300*/  LOP3.LUT R24, R35, 0x400, RZ, 0xfc, !PT ;  /* 0x0000040023187812 */ /* 0x000fc800078efcff */
[----:B------:R-:W-:-:S04]  /*1310*/  SHF.R.U32.HI R24, RZ, 0x4, R24 ;  /* 0x00000004ff187819 */ /* 0x000fc80000011618 */
[----:B------:R-:W-:-:S05]  /*1320*/  LOP3.LUT R24, R24, 0x7c, RZ, 0xc0, !PT ;  /* 0x0000007c18187812 */ /* 0x000fca00078ec0ff */
[----:B------:R-:W-:-:S04]  /*1330*/  VIADD R24, R24, UR4 ;  /* 0x0000000418187c36 */ /* 0x000fc80008000000 */
[----:B------:R-:W-:-:S05]  /*1340*/  IMAD R36, R35, 0x4, R24 ;  /* 0x0000000423247824 */ /* 0x000fca00078e0218 */
[----:B------:R-:W-:Y:S04]  /*1350*/  LDS R24, [R36+0x1000] ;  /* 0x0010000024187984 */ /* 0x000fe80000000800 */
[----:B------:R-:W-:Y:S04]  /*1360*/  LDS R25, [R36+0x1004] ;  /* 0x0010040024197984 */ /* 0x000fe80000000800 */
[----:B------:R-:W-:Y:S04]  /*1370*/  LDS R26, [R36+0x1008] ;  /* 0x00100800241a7984 */ /* 0x000fe80000000800 */
[----:B------:R-:W1:Y:S01]  /*1380*/  LDS R27, [R36+0x100c] ;  /* 0x00100c00241b7984 */ /* 0x000e620000000800 */
[----:B0-----:R-:W-:-:S04]  /*1390*/  LOP3.LUT R28, R35, 0x800, RZ, 0xfc, !PT ;  /* 0x00000800231c7812 */ /* 0x001fc800078efcff */
[----:B------:R-:W-:-:S04]  /*13a0*/  SHF.R.U32.HI R28, RZ, 0x4, R28 ;  /* 0x00000004ff1c7819 */ /* 0x000fc8000001161c */
[----:B------:R-:W-:Y:S01]  /*13b0*/  LOP3.LUT R28, R28, 0xbc, RZ, 0xc0, !PT ;  /* 0x000000bc1c1c7812 */ /* 0x000fe200078ec0ff */
[----:B------:R-:W-:Y:S02]  /*13c0*/  IMAD.IADD R31, R32, 0x1, R31 ;  /* 0x00000001201f7824 */ /* 0x000fe400078e021f */
[----:B------:R-:W-:Y:S02]  /*13d0*/  IMAD R33, R33, 0x3400, R34 ;  /* 0x0000340021217824 */ /* 0x000fe400078e0222 */
[----:B------:R-:W-:Y:S02]  /*13e0*/  VIADD R28, R28, UR4 ;  /* 0x000000041c1c7c36 */ /* 0x000fe40008000000 */
[----:B------:R-:W-:Y:S01]  /*13f0*/  IMAD.WIDE R30, R31, 0x4, R2 ;  /* 0x000000041f1e7825 */ /* 0x000fe200078e0202 */
[----:B------:R-:W-:-:S03]  /*1400*/  IADD3 R33, R32, R33, RZ ;  /* 0x0000002120217210 */ /* 0x000fc60007ffe0ff */
[----:B------:R-:W-:Y:S02]  /*1410*/  IMAD.IADD R37, R32, 0x1, R37 ;  /* 0x0000000120257824 */ /* 0x000fe400078e0225 */
[C---:B------:R-:W-:Y:S02]  /*1420*/  IMAD R34, R35.reuse, 0x4, R28 ;  /* 0x0000000423227824 */ /* 0x040fe400078e021c */
[----:B--2---:R-:W-:Y:S01]  /*1430*/  FADD R4, R20, R4 ;  /* 0x0000000414047221 */ /* 0x004fe20000000000 */
[----:B------:R-:W-:Y:S01]  /*1440*/  LOP3.LUT R20, R35, 0xc00, RZ, 0xfc, !PT ;  /* 0x00000c0023147812 */ /* 0x000fe200078efcff */
[----:B-1----:R-:W-:Y:S03]  /*1450*/  @P4 STG.E.128 desc[UR6][R30.64], R24 ;  /* 0x000000181e004986 */ /* 0x002fe6000c101d06 */
[----:B------:R-:W-:Y:S01]  /*1460*/  SHF.R.U32.HI R20, RZ, 0x4, R20 ;  /* 0x00000004ff147819 */ /* 0x000fe20000011614 */
[----:B------:R-:W-:Y:S01]  /*1470*/  IMAD.WIDE R36, R37, 0x4, R2 ;  /* 0x0000000425247825 */ /* 0x000fe200078e0202 */
[----:B------:R-:W-:Y:S02]  /*1480*/  LDS R28, [R34+0x2000] ;  /* 0x00200000221c7984 */ /* 0x000fe40000000800 */
[----:B------:R-:W-:-:S02]  /*1490*/  LOP3.LUT R20, R20, 0xfc, RZ, 0xc0, !PT ;  /* 0x000000fc14147812 */ /* 0x000fc400078ec0ff */
[----:B------:R-:W-:Y:S03]  /*14a0*/  LDS R29, [R34+0x2004] ;  /* 0x00200400221d7984 */ /* 0x000fe60000000800 */
[----:B------:R-:W-:Y:S01]  /*14b0*/  VIADD R20, R20, UR4 ;  /* 0x0000000414147c36 */ /* 0x000fe20008000000 */
[----:B------:R-:W-:Y:S04]  /*14c0*/  LDS R30, [R34+0x2008] ;  /* 0x00200800221e7984 */ /* 0x000fe80000000800 */
[----:B------:R-:W-:Y:S01]  /*14d0*/  LEA R20, R35, R20, 0x2 ;  /* 0x0000001423147211 */ /* 0x000fe200078e10ff */
[----:B------:R-:W0:Y:S01]  /*14e0*/  LDS R31, [R34+0x200c] ;  /* 0x00200c00221f7984 */ /* 0x000e220000000800 */
[----:B------:R-:W-:-:S03]  /*14f0*/  IMAD.WIDE R2, R33, 0x4, R2 ;  /* 0x0000000421027825 */ /* 0x000fc600078e0202 */
[----:B------:R-:W-:Y:S04]  /*1500*/  LDS R32, [R20+0x3000] ;  /* 0x0030000014207984 */ /* 0x000fe80000000800 */
[----:B------:R-:W-:Y:S04]  /*1510*/  LDS R33, [R20+0x3004] ;  /* 0x0030040014217984 */ /* 0x000fe80000000800 */
[----:B------:R-:W-:Y:S04]  /*1520*/  LDS R34, [R20+0x3008] ;  /* 0x0030080014227984 */ /* 0x000fe80000000800 */
[----:B------:R-:W1:Y:S01]  /*1530*/  LDS R35, [R20+0x300c] ;  /* 0x00300c0014237984 */ /* 0x000e620000000800 */
[----:B------:R-:W-:Y:S01]  /*1540*/  FADD R5, R21, R5 ;  /* 0x0000000515057221 */ /* 0x000fe20000000000 */
[----:B------:R-:W-:-:S02]  /*1550*/  IMAD.SHL.U32 R21, R45, 0x100, RZ ;  /* 0x000001002d157824 */ /* 0x000fc400078e00ff */
[----:B------:R-:W-:-:S03]  /*1560*/  FADD R6, R22, R6 ;  /* 0x0000000616067221 */ /* 0x000fc60000000000 */
[----:B------:R-:W-:Y:S01]  /*1570*/  LOP3.LUT R21, R21, 0xf00, RZ, 0xc0, !PT ;  /* 0x00000f0015157812 */ /* 0x000fe200078ec0ff */
[----:B------:R-:W-:-:S03]  /*1580*/  FADD R7, R23, R7 ;  /* 0x0000000717077221 */ /* 0x000fc60000000000 */
[----:B------:R-:W-:Y:S01]  /*1590*/  LOP3.LUT R22, R21, 0x40, RZ, 0xfc, !PT ;  /* 0x0000004015167812 */ /* 0x000fe200078efcff */
[----:B0-----:R0:W-:Y:S01]  /*15a0*/  @P3 STG.E.128 desc[UR6][R36.64], R28 ;  /* 0x0000001c24003986 */ /* 0x0011e2000c101d06 */
[----:B------:R-:W-:-:S03]  /*15b0*/  LOP3.LUT R46, R46, R21, RZ, 0xfc, !PT ;  /* 0x000000152e2e7212 */ /* 0x000fc600078efcff */
[----:B-1----:R1:W-:Y:S01]  /*15c0*/  @P6 STG.E.128 desc[UR6][R2.64], R32 ;  /* 0x0000002002006986 */ /* 0x0023e2000c101d06 */
[C---:B------:R-:W-:Y:S02]  /*15d0*/  LOP3.LUT R23, R21.reuse, 0x80, RZ, 0xfc, !PT ;  /* 0x0000008015177812 */ /* 0x040fe400078efcff */
[C---:B------:R-:W-:Y:S02]  /*15e0*/  LOP3.LUT R20, R21.reuse, 0xc0, RZ, 0xfc, !PT ;  /* 0x000000c015147812 */ /* 0x040fe400078efcff */
[----:B------:R-:W-:Y:S02]  /*15f0*/  LEA.HI R21, R21, UR4, RZ, 0x1d ;  /* 0x0000000415157c11 */ /* 0x000fe4000f8fe8ff */
[----:B------:R-:W-:Y:S02]  /*1600*/  LEA.HI R23, R23, UR4, RZ, 0x1d ;  /* 0x0000000417177c11 */ /* 0x000fe4000f8fe8ff */
[----:B0-----:R-:W-:Y:S01]  /*1610*/  LEA.HI R37, R20, UR4, RZ, 0x1d ;  /* 0x0000000414257c11 */ /* 0x001fe2000f8fe8ff */
[C---:B------:R-:W-:Y:S01]  /*1620*/  IMAD R21, R46.reuse, 0x4, R21 ;  /* 0x000000042e157824 */ /* 0x040fe200078e0215 */
[----:B------:R-:W-:Y:S01]  /*1630*/  BAR.SYNC.DEFER_BLOCKING 0x0 ;  /* 0x0000000000007b1d */ /* 0x000fe20000010000 */
[----:B------:R-:W-:-:S02]  /*1640*/  LEA R23, R46, R23, 0x2 ;  /* 0x000000172e177211 */ /* 0x000fc400078e10ff */
[----:B-1----:R-:W-:-:S05]  /*1650*/  LEA.HI R3, R22, UR4, RZ, 0x1d ;  /* 0x0000000416037c11 */ /* 0x002fca000f8fe8ff */
[C---:B------:R-:W-:Y:S02]  /*1660*/  IMAD R20, R46.reuse, 0x4, R3 ;  /* 0x000000042e147824 */ /* 0x040fe400078e0203 */
[----:B------:R-:W-:Y:S01]  /*1670*/  IMAD R46, R46, 0x4, R37 ;  /* 0x000000042e2e7824 */ /* 0x000fe200078e0225 */
[----:B------:R-:W-:Y:S01]  /*1680*/  LOP3.LUT R47, R47, 0x38, RZ, 0xc0, !PT ;  /* 0x000000382f2f7812 */ /* 0x000fe200078ec0ff */
[----:B---3--:R-:W-:Y:S01]  /*1690*/  FADD R8, R24, R8 ;  /* 0x0000000818087221 */ /* 0x008fe20000000000 */
[----:B------:R-:W-:Y:S01]  /*16a0*/  FADD R9, R25, R9 ;  /* 0x0000000919097221 */ /* 0x000fe20000000000 */
[----:B------:R-:W-:Y:S01]  /*16b0*/  FADD R10, R26, R10 ;  /* 0x0000000a1a0a7221 */ /* 0x000fe20000000000 */
[----:B------:R0:W-:Y:S01]  /*16c0*/  STS [R21], R4 ;  /* 0x0000000415007388 */ /* 0x0001e20000000800 */
[----:B------:R-:W-:Y:S01]  /*16d0*/  FADD R11, R27, R11 ;  /* 0x0000000b1b0b7221 */ /* 0x000fe20000000000 */
[----:B----4-:R-:W-:Y:S01]  /*16e0*/  FADD R12, R28, R12 ;  /* 0x0000000c1c0c7221 */ /* 0x010fe20000000000 */
[----:B------:R-:W-:Y:S01]  /*16f0*/  FADD R13, R29, R13 ;  /* 0x0000000d1d0d7221 */ /* 0x000fe20000000000 */
[----:B------:R1:W-:Y:S01]  /*1700*/  STS [R20+0x100], R5 ;  /* 0x0001000514007388 */ /* 0x0003e20000000800 */
[----:B------:R-:W-:Y:S01]  /*1710*/  FADD R14, R30, R14 ;  /* 0x0000000e1e0e7221 */ /* 0x000fe20000000000 */
[----:B------:R-:W-:Y:S01]  /*1720*/  FADD R15, R31, R15 ;  /* 0x0000000f1f0f7221 */ /* 0x000fe20000000000 */
[----:B-----5:R-:W-:Y:S01]  /*1730*/  FADD R16, R32, R16 ;  /* 0x0000001020107221 */ /* 0x020fe20000000000 */
[----:B------:R-:W-:Y:S01]  /*1740*/  STS [R23+0x200], R6 ;  /* 0x0002000617007388 */ /* 0x000fe20000000800 */
[----:B------:R-:W-:Y:S01]  /*1750*/  FADD R17, R33, R17 ;  /* 0x0000001121117221 */ /* 0x000fe20000000000 */
[----:B------:R-:W-:Y:S01]  /*1760*/  FADD R18, R34, R18 ;  /* 0x0000001222127221 */ /* 0x000fe20000000000 */
[----:B------:R-:W-:Y:S01]  /*1770*/  FADD R19, R35, R19 ;  /* 0x0000001323137221 */ /* 0x000fe20000000000 */
[----:B------:R-:W-:Y:S01]  /*1780*/  STS [R46+0x300], R7 ;  /* 0x000300072e007388 */ /* 0x000fe20000000800 */
[----:B------:R-:W-:Y:S01]  /*1790*/  IMAD.SHL.U32 R45, R45, 0x2, RZ ;  /* 0x000000022d2d7824 */ /* 0x000fe200078e00ff */
[----:B------:R-:W2:Y:S02]  /*17a0*/  LDC.64 R2, c[0x0][0x248] ;  /* 0x00009200ff027b82 */ /* 0x000ea40000000a00 */
[----:B------:R-:W-:Y:S04]  /*17b0*/  STS [R21+0x40], R8 ;  /* 0x0000400815007388 */ /* 0x000fe80000000800 */
[----:B------:R-:W-:Y:S04]  /*17c0*/  STS [R20+0x140], R9 ;  /* 0x0001400914007388 */ /* 0x000fe80000000800 */
[----:B------:R3:W-:Y:S04]  /*17d0*/  STS [R23+0x240], R10 ;  /* 0x0002400a17007388 */ /* 0x0007e80000000800 */
[----:B------:R4:W-:Y:S04]  /*17e0*/  STS [R46+0x340], R11 ;  /* 0x0003400b2e007388 */ /* 0x0009e80000000800 */
[----:B------:R5:W-:Y:S04]  /*17f0*/  STS [R21+0x80], R12 ;  /* 0x0000800c15007388 */ /* 0x000be80000000800 */
[----:B------:R0:W-:Y:S04]  /*1800*/  STS [R20+0x180], R13 ;  /* 0x0001800d14007388 */ /* 0x0001e80000000800 */
[----:B------:R0:W-:Y:S04]  /*1810*/  STS [R23+0x280], R14 ;  /* 0x0002800e17007388 */ /* 0x0001e80000000800 */
[----:B------:R-:W-:Y:S04]  /*1820*/  STS [R46+0x380], R15 ;  /* 0x0003800f2e007388 */ /* 0x000fe80000000800 */
[----:B------:R-:W-:Y:S04]  /*1830*/  STS [R21+0xc0], R16 ;  /* 0x0000c01015007388 */ /* 0x000fe80000000800 */
[----:B------:R-:W-:Y:S04]  /*1840*/  STS [R20+0x1c0], R17 ;  /* 0x0001c01114007388 */ /* 0x000fe80000000800 */
[----:B------:R-:W-:Y:S04]  /*1850*/  STS [R23+0x2c0], R18 ;  /* 0x0002c01217007388 */ /* 0x000fe80000000800 */
[----:B------:R-:W-:Y:S01]  /*1860*/  STS [R46+0x3c0], R19 ;  /* 0x0003c0132e007388 */ /* 0x000fe20000000800 */
[----:B------:R-:W-:Y:S01]  /*1870*/  VIADD R47, R47, UR4 ;  /* 0x000000042f2f7c36 */ /* 0x000fe20008000000 */
[----:B0-----:R-:W-:-:S04]  /*1880*/  LOP3.LUT R4, R45, 0x1fe, RZ, 0xc0, !PT ;  /* 0x000001fe2d047812 */ /* 0x001fc800078ec0ff */
[C---:B------:R-:W-:Y:S01]  /*1890*/  LEA R47, R4.reuse, R47, 0x2 ;  /* 0x0000002f042f7211 */ /* 0x040fe200078e10ff */
[----:B------:R-:W-:Y:S06]  /*18a0*/  BAR.SYNC.DEFER_BLOCKING 0x0 ;  /* 0x0000000000007b1d */ /* 0x000fec0000010000 */
[----:B------:R-:W0:Y:S01]  /*18b0*/  LDS.64 R8, [R47] ;  /* 0x000000002f087984 */ /* 0x000e220000000a00 */
[C---:B-1----:R-:W-:Y:S02]  /*18c0*/  LOP3.LUT R5, R4.reuse, 0x200, RZ, 0xfc, !PT ;  /* 0x0000020004057812 */ /* 0x042fe400078efcff */
[----:B---3--:R-:W-:-:S02]  /*18d0*/  LOP3.LUT R10, R4, 0x400, RZ, 0xfc, !PT ;  /* 0x00000400040a7812 */ /* 0x008fc400078efcff */
[C---:B----4-:R-:W-:Y:S02]  /*18e0*/  LOP3.LUT R11, R4.reuse, 0x600, RZ, 0xfc, !PT ;  /* 0x00000600040b7812 */ /* 0x050fe400078efcff */
[C---:B-----5:R-:W-:Y:S02]  /*18f0*/  LOP3.LUT R12, R4.reuse, 0x800, RZ, 0xfc, !PT ;  /* 0x00000800040c7812 */ /* 0x060fe400078efcff */
[C---:B------:R-:W-:Y:S02]  /*1900*/  LOP3.LUT R13, R4.reuse, 0xa00, RZ, 0xfc, !PT ;  /* 0x00000a00040d7812 */ /* 0x040fe400078efcff */
[----:B------:R-:W-:Y:S01]  /*1910*/  LOP3.LUT R14, R4, 0xc00, RZ, 0xfc, !PT ;  /* 0x00000c00040e7812 */ /* 0x000fe200078efcff */
[----:B--2---:R-:W-:Y:S01]  /*1920*/  IMAD.WIDE R6, R38, 0x4, R2 ;  /* 0x0000000426067825 */ /* 0x004fe200078e0202 */
[----:B------:R-:W-:Y:S02]  /*1930*/  SHF.R.U32.HI R5, RZ, 0x3, R5 ;  /* 0x00000003ff057819 */ /* 0x000fe40000011605 */
[----:B------:R-:W-:-:S02]  /*1940*/  SHF.R.U32.HI R10, RZ, 0x3, R10 ;  /* 0x00000003ff0a7819 */ /* 0x000fc4000001160a */
[----:B------:R-:W-:Y:S02]  /*1950*/  SHF.R.U32.HI R11, RZ, 0x3, R11 ;  /* 0x00000003ff0b7819 */ /* 0x000fe4000001160b */
[----:B------:R-:W-:Y:S02]  /*1960*/  SHF.R.U32.HI R12, RZ, 0x3, R12 ;  /* 0x00000003ff0c7819 */ /* 0x000fe4000001160c */
[----:B------:R-:W-:Y:S02]  /*1970*/  SHF.R.U32.HI R13, RZ, 0x3, R13 ;  /* 0x00000003ff0d7819 */ /* 0x000fe4000001160d */
[----:B------:R-:W-:Y:S02]  /*1980*/  SHF.R.U32.HI R14, RZ, 0x3, R14 ;  /* 0x00000003ff0e7819 */ /* 0x000fe4000001160e */
[----:B------:R-:W-:Y:S02]  /*1990*/  LOP3.LUT R5, R5, 0x78, RZ, 0xc0, !PT ;  /* 0x0000007805057812 */ /* 0x000fe400078ec0ff */
[----:B------:R-:W-:-:S02]  /*19a0*/  LOP3.LUT R10, R10, 0xb8, RZ, 0xc0, !PT ;  /* 0x000000b80a0a7812 */ /* 0x000fc400078ec0ff */
[----:B------:R-:W-:Y:S02]  /*19b0*/  LOP3.LUT R11, R11, 0xf8, RZ, 0xc0, !PT ;  /* 0x000000f80b0b7812 */ /* 0x000fe400078ec0ff */
[----:B------:R-:W-:Y:S02]  /*19c0*/  LOP3.LUT R12, R12, 0x138, RZ, 0xc0, !PT ;  /* 0x000001380c0c7812 */ /* 0x000fe400078ec0ff */
[----:B------:R-:W-:Y:S01]  /*19d0*/  LOP3.LUT R14, R14, 0x1b8, RZ, 0xc0, !PT ;  /* 0x000001b80e0e7812 */ /* 0x000fe200078ec0ff */
[----:B------:R-:W-:Y:S01]  /*19e0*/  VIADD R5, R5, UR4 ;  /* 0x0000000405057c36 */ /* 0x000fe20008000000 */
[----:B------:R-:W-:Y:S01]  /*19f0*/  IADD3 R11, R11, UR4, RZ ;  /* 0x000000040b0b7c10 */ /* 0x000fe2000fffe0ff */
[----:B0-----:R0:W-:Y:S02]  /*1a00*/  @P5 STG.E.64 desc[UR6][R6.64], R8 ;  /* 0x0000000806005986 */ /* 0x0011e4000c101b06 */
[----:B------:R-:W-:Y:S02]  /*1a10*/  VIADD R17, R14, UR4 ;  /* 0x000000040e117c36 */ /* 0x000fe40008000000 */
[----:B------:R-:W-:-:S02]  /*1a20*/  IMAD R5, R4, 0x4, R5 ;  /* 0x0000000404057824 */ /* 0x000fc400078e0205 */
[----:B------:R-:W-:Y:S01]  /*1a30*/  IMAD R11, R4, 0x4, R11 ;  /* 0x00000004040b7824 */ /* 0x000fe200078e020b */
[----:B0-----:R-:W-:Y:S01]  /*1a40*/  LOP3.LUT R6, R13, 0x178, RZ, 0xc0, !PT ;  /* 0x000001780d067812 */ /* 0x001fe200078ec0ff */
[----:B------:R-:W-:Y:S02]  /*1a50*/  VIADD R9, R10, UR4 ;  /* 0x000000040a097c36 */ /* 0x000fe40008000000 */
[----:B------:R-:W-:Y:S02]  /*1a60*/  VIADD R13, R12, UR4 ;  /* 0x000000040c0d7c36 */ /* 0x000fe40008000000 */
[----:B------:R-:W-:Y:S01]  /*1a70*/  VIADD R15, R6, UR4 ;  /* 0x00000004060f7c36 */ /* 0x000fe20008000000 */
[C---:B------:R-:W-:Y:S01]  /*1a80*/  LEA R10, R4.reuse, R9, 0x2 ;  /* 0x00000009040a7211 */ /* 0x040fe200078e10ff */
[C---:B------:R-:W-:Y:S01]  /*1a90*/  IMAD R16, R4.reuse, 0x4, R13 ;  /* 0x0000000404107824 */ /* 0x040fe200078e020d */
[C---:B------:R-:W-:Y:S01]  /*1aa0*/  LEA R20, R4.reuse, R17, 0x2 ;  /* 0x0000001104147211 */ /* 0x040fe200078e10ff */
[C---:B------:R-:W-:Y:S01]  /*1ab0*/  IMAD R18, R4.reuse, 0x4, R15 ;  /* 0x0000000404127824 */ /* 0x040fe200078e020f */
[----:B------:R0:W1:Y:S04]  /*1ac0*/  LDS.64 R6, [R5+0x800] ;  /* 0x0008000005067984 */ /* 0x0000680000000a00 */
[----:B------:R-:W2:Y:S04]  /*1ad0*/  LDS.64 R12, [R10+0x1000] ;  /* 0x001000000a0c7984 */ /* 0x000ea80000000a00 */
[----:B------:R3:W4:Y:S04]  /*1ae0*/  LDS.64 R14, [R11+0x1800] ;  /* 0x001800000b0e7984 */ /* 0x0007280000000a00 */
[----:B------:R-:W5:Y:S04]  /*1af0*/  LDS.64 R16, [R16+0x2000] ;  /* 0x0020000010107984 */ /* 0x000f680000000a00 */
[----:B------:R-:W5:Y:S04]  /*1b00*/  LDS.64 R18, [R18+0x2800] ;  /* 0x0028000012127984 */ /* 0x000f680000000a00 */
[----:B------:R-:W5:Y:S01]  /*1b10*/  LDS.64 R20, [R20+0x3000] ;  /* 0x0030000014147984 */ /* 0x000f620000000a00 */
[----:B0-----:R-:W-:-:S04]  /*1b20*/  LOP3.LUT R5, R4, 0xe00, RZ, 0xfc, !PT ;  /* 0x00000e0004057812 */ /* 0x001fc800078efcff */
[----:B------:R-:W-:Y:S02]  /*1b30*/  SHF.R.U32.HI R5, RZ, 0x3, R5 ;  /* 0x00000003ff057819 */ /* 0x000fe40000011605 */
[----:B------:R-:W-:Y:S02]  /*1b40*/  ISETP.NE.AND P6, PT, R51, RZ, PT ;  /* 0x000000ff3300720c */ /* 0x000fe40003fc5270 */
[----:B------:R-:W-:Y:S02]  /*1b50*/  LOP3.LUT R5, R5, 0x1f8, RZ, 0xc0, !PT ;  /* 0x000001f805057812 */ /* 0x000fe400078ec0ff */
[----:B------:R-:W-:Y:S02]  /*1b60*/  ISETP.NE.AND P3, PT, R50, RZ, PT ;  /* 0x000000ff3200720c */ /* 0x000fe40003f65270 */
[----:B------:R-:W-:Y:S01]  /*1b70*/  ISETP.NE.AND P4, PT, R49, RZ, PT ;  /* 0x000000ff3100720c */ /* 0x000fe20003f85270 */
[----:B------:R-:W-:Y:S01]  /*1b80*/  VIADD R5, R5, UR4 ;  /* 0x0000000405057c36 */ /* 0x000fe20008000000 */
[----:B------:R-:W-:Y:S01]  /*1b90*/  ISETP.NE.AND P5, PT, R48, RZ, PT ;  /* 0x000000ff3000720c */ /* 0x000fe20003fa5270 */
[----:B------:R-:W-:-:S04]  /*1ba0*/  IMAD.WIDE R8, R39, 0x4, R2 ;  /* 0x0000000427087825 */ /* 0x000fc800078e0202 */
[----:B------:R-:W-:Y:S02]  /*1bb0*/  IMAD R22, R4, 0x4, R5 ;  /* 0x0000000404167824 */ /* 0x000fe400078e0205 */
[--C-:B------:R-:W-:Y:S01]  /*1bc0*/  IMAD.WIDE R4, R43, 0x4, R2.reuse ;  /* 0x000000042b047825 */ /* 0x100fe200078e0202 */
[----:B-1----:R0:W-:Y:S03]  /*1bd0*/  @P6 STG.E.64 desc[UR6][R8.64], R6 ;  /* 0x0000000608006986 */ /* 0x0021e6000c101b06 */
[--C-:B---3--:R-:W-:Y:S01]  /*1be0*/  IMAD.WIDE R10, R41, 0x4, R2.reuse ;  /* 0x00000004290a7825 */ /* 0x108fe200078e0202 */
[----:B--2---:R0:W-:Y:S03]  /*1bf0*/  @P3 STG.E.64 desc[UR6][R4.64], R12 ;  /* 0x0000000c04003986 */ /* 0x0041e6000c101b06 */
[--C-:B------:R-:W-:Y:S01]  /*1c00*/  IMAD.WIDE R40, R40, 0x4, R2.reuse ;  /* 0x0000000428287825 */ /* 0x100fe200078e0202 */
[----:B----4-:R0:W-:Y:S03]  /*1c10*/  @P4 STG.E.64 desc[UR6][R10.64], R14 ;  /* 0x0000000e0a004986 */ /* 0x0101e6000c101b06 */
[--C-:B------:R-:W-:Y:S01]  /*1c20*/  IMAD.WIDE R42, R42, 0x4, R2.reuse ;  /* 0x000000042a2a7825 */ /* 0x100fe200078e0202 */
[----:B-----5:R0:W-:Y:S03]  /*1c30*/  @P5 STG.E.64 desc[UR6][R40.64], R16 ;  /* 0x0000001028005986 */ /* 0x0201e6000c101b06 */
[----:B------:R-:W-:Y:S01]  /*1c40*/  IMAD.WIDE R44, R44, 0x4, R2 ;  /* 0x000000042c2c7825 */ /* 0x000fe200078e0202 */
[----:B------:R0:W-:Y:S04]  /*1c50*/  @P2 STG.E.64 desc[UR6][R42.64], R18 ;  /* 0x000000122a002986 */ /* 0x0001e8000c101b06 */
[----:B------:R0:W-:Y:S02]  /*1c60*/  @P1 STG.E.64 desc[UR6][R44.64], R20 ;  /* 0x000000142c001986 */ /* 0x0001e4000c101b06 */
[----:B0-----:R-:W-:Y:S05]  /*1c70*/  @!P0 EXIT ;  /* 0x000000000000894d */ /* 0x001fea0003800000 */
[----:B------:R-:W0:Y:S01]  /*1c80*/  LDS.64 R22, [R22+0x3800] ;  /* 0x0038000016167984 */ /* 0x000e220000000a00 */
[----:B------:R-:W-:-:S05]  /*1c90*/  IMAD.WIDE R2, R0, 0x4, R2 ;  /* 0x0000000400027825 */ /* 0x000fca00078e0202 */
[----:B0-----:R-:W-:Y:S01]  /*1ca0*/  STG.E.64 desc[UR6][R2.64], R22 ;  /* 0x0000001602007986 */ /* 0x001fe2000c101b06 */
[----:B------:R-:W-:Y:S05]  /*1cb0*/  EXIT ;  /* 0x000000000000794d */ /* 0x000fea0003800000 */
.L_x_0:
[----:B------:R-:W-:-:S00]  /*1cc0*/  BRA `(.L_x_0) ;  /* 0xfffffffc00fc7947 */ /* 0x000fc0000383ffff */
[----:B------:R-:W-:-:S00]  /*1cd0*/  NOP ;  /* 0x0000000000007918 */ /* 0x000fc00000000000 */
        /* <DEDUP_REMOVED lines=10> */
.L_x_1:


//--------------------- .nv.global.init           --------------------------
	.section	.nv.global.init,"aw",@progbits
.nv.global.init:
	.type		_$_str,@object
	.size		_$_str,(_$_str_$_2 - _$_str)
_$_str:
        /*0000*/ 	.byte	0x5f, 0x5f, 0x43, 0x55, 0x44, 0x41, 0x5f, 0x46, 0x54, 0x5a, 0x00
	.type		_$_str_$_2,@object
	.size		_$_str_$_2,(.L_1 - _$_str_$_2)
_$_str_$_2:
        /*000b*/ 	.byte	0x5f, 0x5f, 0x43, 0x55, 0x44, 0x41, 0x5f, 0x50, 0x52, 0x45, 0x43, 0x5f, 0x53, 0x51, 0x52, 0x54
        /*001b*/ 	.byte	0x00
.L_1:


//--------------------- .nv.shared.triton_poi_fused__native_batch_norm_legit_no_training_add_relu_17 --------------------------
	.section	.nv.shared.triton_poi_fused__native_batch_norm_legit_no_training_add_relu_17,"aw",@nobits
	.sectionflags	@""
	.align	16
	.zero		1024


//--------------------- .nv.constant0.triton_poi_fused__native_batch_norm_legit_no_training_add_relu_17 --------------------------
	.section	.nv.constant0.triton_poi_fused__native_batch_norm_legit_no_training_add_relu_17,"a",@progbits
	.sectionflags	@""
	.align	4
.nv.constant0.triton_poi_fused__native_batch_norm_legit_no_training_add_relu_17:
	.zero		600
